//
// Generated by NVIDIA NVVM Compiler
//
// Compiler Build ID: CL-36424714
// Cuda compilation tools, release 13.0, V13.0.88
// Based on NVVM 20.0.0
//

.version 9.0
.target sm_100
.address_size 64

	// .globl	RunGeneration

.visible .entry RunGeneration(
	.param .u64 .ptr .align 1 RunGeneration_param_0,
	.param .u32 RunGeneration_param_1,
	.param .u32 RunGeneration_param_2,
	.param .u64 .ptr .align 1 RunGeneration_param_3,
	.param .u32 RunGeneration_param_4,
	.param .u32 RunGeneration_param_5
)
{
	.reg .pred 	%p<20>;
	.reg .b16 	%rs<11>;
	.reg .b32 	%r<41>;
	.reg .b64 	%rd<25>;

	ld.param.u64 	%rd3, [RunGeneration_param_0];
	ld.param.u32 	%r6, [RunGeneration_param_2];
	ld.param.u64 	%rd2, [RunGeneration_param_3];
	ld.param.u32 	%r5, [RunGeneration_param_5];
	cvta.to.global.u64 	%rd1, %rd3;
	mov.u32 	%r1, %ctaid.x;
	mov.u32 	%r2, %ctaid.y;
	setp.eq.s32 	%p4, %r1, 0;
	add.s32 	%r7, %r1, -1;
	selp.b32 	%r8, 999, %r7, %p4;
	setp.eq.s32 	%p5, %r2, 0;
	add.s32 	%r9, %r2, -1;
	selp.b32 	%r10, 999, %r9, %p5;
	mul.lo.s32 	%r11, %r6, %r8;
	add.s32 	%r12, %r11, %r10;
	cvt.s64.s32 	%rd4, %r12;
	add.s64 	%rd5, %rd1, %rd4;
	ld.global.u8 	%rs1, [%rd5];
	setp.ne.s16 	%p6, %rs1, 0;
	selp.u32 	%r13, 1, 0, %p6;
	mul.lo.s32 	%r3, %r6, %r1;
	add.s32 	%r14, %r3, %r10;
	cvt.s64.s32 	%rd6, %r14;
	add.s64 	%rd7, %rd1, %rd6;
	ld.global.u8 	%rs2, [%rd7];
	setp.eq.s16 	%p7, %rs2, 0;
	selp.b32 	%r15, 2, 1, %p6;
	selp.b32 	%r16, %r13, %r15, %p7;
	setp.eq.s32 	%p8, %r1, 999;
	add.s32 	%r17, %r1, 1;
	selp.b32 	%r18, 0, %r17, %p8;
	mul.lo.s32 	%r19, %r6, %r18;
	add.s32 	%r20, %r19, %r10;
	cvt.s64.s32 	%rd8, %r20;
	add.s64 	%rd9, %rd1, %rd8;
	ld.global.u8 	%rs3, [%rd9];
	setp.ne.s16 	%p9, %rs3, 0;
	selp.u32 	%r21, 1, 0, %p9;
	add.s32 	%r22, %r16, %r21;
	add.s32 	%r23, %r11, %r2;
	cvt.s64.s32 	%rd10, %r23;
	add.s64 	%rd11, %rd1, %rd10;
	ld.global.u8 	%rs4, [%rd11];
	setp.ne.s16 	%p10, %rs4, 0;
	selp.u32 	%r24, 1, 0, %p10;
	add.s32 	%r25, %r22, %r24;
	add.s32 	%r26, %r19, %r2;
	cvt.s64.s32 	%rd12, %r26;
	add.s64 	%rd13, %rd1, %rd12;
	ld.global.u8 	%rs5, [%rd13];
	setp.ne.s16 	%p11, %rs5, 0;
	selp.u32 	%r27, 1, 0, %p11;
	add.s32 	%r28, %r25, %r27;
	setp.eq.s32 	%p12, %r2, 999;
	add.s32 	%r29, %r2, 1;
	selp.b32 	%r30, 0, %r29, %p12;
	add.s32 	%r31, %r11, %r30;
	cvt.s64.s32 	%rd14, %r31;
	add.s64 	%rd15, %rd1, %rd14;
	ld.global.u8 	%rs6, [%rd15];
	setp.ne.s16 	%p13, %rs6, 0;
	selp.u32 	%r32, 1, 0, %p13;
	add.s32 	%r33, %r28, %r32;
	add.s32 	%r34, %r3, %r30;
	cvt.s64.s32 	%rd16, %r34;
	add.s64 	%rd17, %rd1, %rd16;
	ld.global.u8 	%rs7, [%rd17];
	setp.ne.s16 	%p14, %rs7, 0;
	selp.u32 	%r35, 1, 0, %p14;
	add.s32 	%r36, %r33, %r35;
	add.s32 	%r37, %r19, %r30;
	cvt.s64.s32 	%rd18, %r37;
	add.s64 	%rd19, %rd1, %rd18;
	ld.global.u8 	%rs8, [%rd19];
	setp.ne.s16 	%p15, %rs8, 0;
	selp.u32 	%r38, 1, 0, %p15;
	add.s32 	%r4, %r36, %r38;
	setp.eq.s32 	%p16, %r4, 3;
	mov.pred 	%p19, -1;
	@%p16 bra 	$L__BB0_2;
	add.s32 	%r39, %r3, %r2;
	cvt.s64.s32 	%rd20, %r39;
	add.s64 	%rd21, %rd1, %rd20;
	ld.global.u8 	%rs9, [%rd21];
	setp.ne.s16 	%p17, %rs9, 0;
	setp.eq.s32 	%p18, %r4, 2;
	and.pred  	%p19, %p18, %p17;
$L__BB0_2:
	cvta.to.global.u64 	%rd22, %rd2;
	selp.u16 	%rs10, 1, 0, %p19;
	mad.lo.s32 	%r40, %r5, %r1, %r2;
	cvt.s64.s32 	%rd23, %r40;
	add.s64 	%rd24, %rd22, %rd23;
	st.global.u8 	[%rd24], %rs10;
	ret;

}


// ===== COMPILED SASS (sm_100) =====

	.target	sm_100

	.elftype	@"ET_EXEC"


//--------------------- .note.nv.tkinfo           --------------------------
	.section	.note.nv.tkinfo,"",@"SHT_NOTE"
	.sectionflags	@"SHF_NOTE_NV_TKINFO"
	.tkinfo
        /*0018*/ 	.word	0x00000002
        /*0030*/ 	.string	""
        /*0030*/ 	.string	"ptxas"
        /*0030*/ 	.string	"Cuda compilation tools, release 13.0, V13.0.88"
        /*0030*/ 	.string	"Build cuda_13.0.r13.0/compiler.36424714_0"
        /*0030*/ 	.string	"-arch sm_100 -m 64 "



//--------------------- .note.nv.cuinfo           --------------------------
	.section	.note.nv.cuinfo,"",@"SHT_NOTE"
	.sectionflags	@"SHF_NOTE_NV_CUINFO"
        /*0018*/ 	.short	0x0002
        /*001a*/ 	.short	0x0064
        /*001c*/ 	.short	0x0082
	.zero		2


//--------------------- .nv.info                  --------------------------
	.section	.nv.info,"",@"SHT_CUDA_INFO"
	.align	4


	//----- nvinfo : EIATTR_REGCOUNT
	.align		4
        /*0000*/ 	.byte	0x04, 0x2f
        /*0002*/ 	.short	(.L_1 - .L_0)
	.align		4
.L_0:
        /*0004*/ 	.word	index@(RunGeneration)
        /*0008*/ 	.word	0x00000017


	//----- nvinfo : EIATTR_FRAME_SIZE
	.align		4
.L_1:
        /*000c*/ 	.byte	0x04, 0x11
        /*000e*/ 	.short	(.L_3 - .L_2)
	.align		4
.L_2:
        /*0010*/ 	.word	index@(RunGeneration)
        /*0014*/ 	.word	0x00000000


	//----- nvinfo : EIATTR_MIN_STACK_SIZE
	.align		4
.L_3:
        /*0018*/ 	.byte	0x04, 0x12
        /*001a*/ 	.short	(.L_5 - .L_4)
	.align		4
.L_4:
        /*001c*/ 	.word	index@(RunGeneration)
        /*0020*/ 	.word	0x00000000
.L_5:


//--------------------- .nv.compat                --------------------------
	.section	.nv.compat,"",@"SHT_CUDA_COMPAT_INFO"
	.align	4
        /*0000*/ 	.byte	0x02, 0x09, 0x00, 0x00, 0x02, 0x02, 0x01, 0x00, 0x02, 0x05, 0x05, 0x00, 0x03, 0x07, 0x01, 0x01
        /*0010*/ 	.byte	0x02, 0x03, 0x00, 0x00, 0x02, 0x06, 0x01, 0x00, 0x04, 0x0b, 0x08, 0x00, 0x09, 0x00, 0x00, 0x00
        /*0020*/ 	.byte	0x00, 0x00, 0x00, 0x00


//--------------------- .nv.info.RunGeneration    --------------------------
	.section	.nv.info.RunGeneration,"",@"SHT_CUDA_INFO"
	.sectionflags	@""
	.align	4


	//----- nvinfo : EIATTR_CUDA_API_VERSION
	.align		4
        /*0000*/ 	.byte	0x04, 0x37
        /*0002*/ 	.short	(.L_7 - .L_6)
.L_6:
        /*0004*/ 	.word	0x00000082


	//----- nvinfo : EIATTR_KPARAM_INFO
	.align		4
.L_7:
        /*0008*/ 	.byte	0x04, 0x17
        /*000a*/ 	.short	(.L_9 - .L_8)
.L_8:
        /*000c*/ 	.word	0x00000000
        /*0010*/ 	.short	0x0005
        /*0012*/ 	.short	0x001c
        /*0014*/ 	.byte	0x00, 0xf0, 0x11, 0x00


	//----- nvinfo : EIATTR_KPARAM_INFO
	.align		4
.L_9:
        /*0018*/ 	.byte	0x04, 0x17
        /*001a*/ 	.short	(.L_11 - .L_10)
.L_10:
        /*001c*/ 	.word	0x00000000
        /*0020*/ 	.short	0x0004
        /*0022*/ 	.short	0x0018
        /*0024*/ 	.byte	0x00, 0xf0, 0x11, 0x00


	//----- nvinfo : EIATTR_KPARAM_INFO
	.align		4
.L_11:
        /*0028*/ 	.byte	0x04, 0x17
        /*002a*/ 	.short	(.L_13 - .L_12)
.L_12:
        /*002c*/ 	.word	0x00000000
        /*0030*/ 	.short	0x0003
        /*0032*/ 	.short	0x0010
        /*0034*/ 	.byte	0x00, 0xf5, 0x21, 0x00


	//----- nvinfo : EIATTR_KPARAM_INFO
	.align		4
.L_13:
        /*0038*/ 	.byte	0x04, 0x17
        /*003a*/ 	.short	(.L_15 - .L_14)
.L_14:
        /*003c*/ 	.word	0x00000000
        /*0040*/ 	.short	0x0002
        /*0042*/ 	.short	0x000c
        /*0044*/ 	.byte	0x00, 0xf0, 0x11, 0x00


	//----- nvinfo : EIATTR_KPARAM_INFO
	.align		4
.L_15:
        /*0048*/ 	.byte	0x04, 0x17
        /*004a*/ 	.short	(.L_17 - .L_16)
.L_16:
        /*004c*/ 	.word	0x00000000
        /*0050*/ 	.short	0x0001
        /*0052*/ 	.short	0x0008
        /*0054*/ 	.byte	0x00, 0xf0, 0x11, 0x00


	//----- nvinfo : EIATTR_KPARAM_INFO
	.align		4
.L_17:
        /*0058*/ 	.byte	0x04, 0x17
        /*005a*/ 	.short	(.L_19 - .L_18)
.L_18:
        /*005c*/ 	.word	0x00000000
        /*0060*/ 	.short	0x0000
        /*0062*/ 	.short	0x0000
        /*0064*/ 	.byte	0x00, 0xf5, 0x21, 0x00


	//----- nvinfo : EIATTR_SPARSE_MMA_MASK
	.align		4
.L_19:
        /*0068*/ 	.byte	0x03, 0x50
        /*006a*/ 	.short	0x0000


	//----- nvinfo : EIATTR_MAXREG_COUNT
	.align		4
        /*006c*/ 	.byte	0x03, 0x1b
        /*006e*/ 	.short	0x00ff


	//----- nvinfo : EIATTR_MERCURY_ISA_VERSION
	.align		4
        /*0070*/ 	.byte	0x03, 0x5f
        /*0072*/ 	.short	0x0101


	//----- nvinfo : EIATTR_VRC_CTA_INIT_COUNT
	.align		4
        /*0074*/ 	.byte	0x02, 0x4a
	.zero		1
	.zero		1


	//----- nvinfo : EIATTR_EXIT_INSTR_OFFSETS
	.align		4
        /*0078*/ 	.byte	0x04, 0x1c
        /*007a*/ 	.short	(.L_21 - .L_20)


	//   ....[0]....
.L_20:
        /*007c*/ 	.word	0x00000580


	//----- nvinfo : EIATTR_CBANK_PARAM_SIZE
	.align		4
.L_21:
        /*0080*/ 	.byte	0x03, 0x19
        /*0082*/ 	.short	0x0020


	//----- nvinfo : EIATTR_PARAM_CBANK
	.align		4
        /*0084*/ 	.byte	0x04, 0x0a
        /*0086*/ 	.short	(.L_23 - .L_22)
	.align		4
.L_22:
        /*0088*/ 	.word	index@(.nv.constant0.RunGeneration)
        /*008c*/ 	.short	0x0380
        /*008e*/ 	.short	0x0020


	//----- nvinfo : EIATTR_SW_WAR
	.align		4
.L_23:
        /*0090*/ 	.byte	0x04, 0x36
        /*0092*/ 	.short	(.L_25 - .L_24)
.L_24:
        /*0094*/ 	.word	0x00000008
.L_25:


//--------------------- .nv.callgraph             --------------------------
	.section	.nv.callgraph,"",@"SHT_CUDA_CALLGRAPH"
	.align	4
	.sectionentsize	8
	.align		4
        /*0000*/ 	.word	0x00000000
	.align		4
        /*0004*/ 	.word	0xffffffff
	.align		4
        /*0008*/ 	.word	0x00000000
	.align		4
        /*000c*/ 	.word	0xfffffffe
	.align		4
        /*0010*/ 	.word	0x00000000
	.align		4
        /*0014*/ 	.word	0xfffffffd
	.align		4
        /*0018*/ 	.word	0x00000000
	.align		4
        /*001c*/ 	.word	0xfffffffc


//--------------------- .text.RunGeneration       --------------------------
	.section	.text.RunGeneration,"ax",@progbits
	.align	128
        .global         RunGeneration
        .type           RunGeneration,@function
        .size           RunGeneration,(.L_x_1 - RunGeneration)
        .other          RunGeneration,@"STO_CUDA_ENTRY STV_DEFAULT"
RunGeneration:
.text.RunGeneration:
[----:B------:R-:W-:Y:S01]  /*0000*/  LDC R1, c[0x0][0x37c] ;  /* 0x0000df00ff017b82 */ /* 0x000fe20000000800 */
[----:B------:R-:W0:Y:S07]  /*0010*/  S2R R0, SR_CTAID.Y ;  /* 0x0000000000007919 */ /* 0x000e2e0000002600 */
[----:B------:R-:W1:Y:S01]  /*0020*/  S2UR UR8, SR_CTAID.X ;  /* 0x00000000000879c3 */ /* 0x000e620000002500 */
[----:B------:R-:W2:Y:S07]  /*0030*/  LDCU.64 UR6, c[0x0][0x358] ;  /* 0x00006b00ff0677ac */ /* 0x000eae0008000a00 */
[----:B------:R-:W3:Y:S08]  /*0040*/  LDC R5, c[0x0][0x38c] ;  /* 0x0000e300ff057b82 */ /* 0x000ef00000000800 */
[----:B------:R-:W4:Y:S01]  /*0050*/  LDC.64 R2, c[0x0][0x380] ;  /* 0x0000e000ff027b82 */ /* 0x000f220000000a00 */
[----:B-1----:R-:W-:-:S02]  /*0060*/  UISETP.NE.AND UP0, UPT, UR8, URZ, UPT ;  /* 0x000000ff0800728c */ /* 0x002fc4000bf05270 */
[----:B------:R-:W-:Y:S02]  /*0070*/  UIADD3 UR4, UPT, UPT, UR8, -0x1, URZ ;  /* 0xffffffff08047890 */ /* 0x000fe4000fffe0ff */
[----:B------:R-:W-:Y:S02]  /*0080*/  UIADD3 UR5, UPT, UPT, UR8, 0x1, URZ ;  /* 0x0000000108057890 */ /* 0x000fe4000fffe0ff */
[----:B------:R-:W-:Y:S01]  /*0090*/  USEL UR4, UR4, 0x3e7, UP0 ;  /* 0x000003e704047887 */ /* 0x000fe20008000000 */
[C---:B0-----:R-:W-:Y:S01]  /*00a0*/  VIADD R4, R0.reuse, 0xffffffff ;  /* 0xffffffff00047836 */ /* 0x041fe20000000000 */
[----:B------:R-:W-:Y:S01]  /*00b0*/  ISETP.NE.AND P0, PT, R0, RZ, PT ;  /* 0x000000ff0000720c */ /* 0x000fe20003f05270 */
[----:B------:R-:W-:-:S03]  /*00c0*/  UISETP.NE.AND UP0, UPT, UR8, 0x3e7, UPT ;  /* 0x000003e70800788c */ /* 0x000fc6000bf05270 */
[----:B------:R-:W-:Y:S01]  /*00d0*/  SEL R4, R4, 0x3e7, P0 ;  /* 0x000003e704047807 */ /* 0x000fe20000000000 */
[----:B------:R-:W-:-:S04]  /*00e0*/  USEL UR5, UR5, URZ, UP0 ;  /* 0x000000ff05057287 */ /* 0x000fc80008000000 */
[C-C-:B---3--:R-:W-:Y:S02]  /*00f0*/  IMAD R7, R5.reuse, UR4, R4.reuse ;  /* 0x0000000405077c24 */ /* 0x148fe4000f8e0204 */
[C-C-:B------:R-:W-:Y:S02]  /*0100*/  IMAD R10, R5.reuse, UR8, R4.reuse ;  /* 0x00000008050a7c24 */ /* 0x140fe4000f8e0204 */
[----:B------:R-:W-:Y:S01]  /*0110*/  IMAD R11, R5, UR5, R4 ;  /* 0x00000005050b7c24 */ /* 0x000fe2000f8e0204 */
[CC--:B----4-:R-:W-:Y:S02]  /*0120*/  IADD3 R8, P0, PT, R7.reuse, R2.reuse, RZ ;  /* 0x0000000207087210 */ /* 0x0d0fe40007f1e0ff */
[CC--:B------:R-:W-:Y:S02]  /*0130*/  IADD3 R6, P1, PT, R10.reuse, R2.reuse, RZ ;  /* 0x000000020a067210 */ /* 0x0c0fe40007f3e0ff */
[-C--:B------:R-:W-:Y:S02]  /*0140*/  LEA.HI.X.SX32 R9, R7, R3.reuse, 0x1, P0 ;  /* 0x0000000307097211 */ /* 0x080fe400000f0eff */
[----:B------:R-:W-:Y:S01]  /*0150*/  LEA.HI.X.SX32 R7, R10, R3, 0x1, P1 ;  /* 0x000000030a077211 */ /* 0x000fe200008f0eff */
[--C-:B------:R-:W-:Y:S01]  /*0160*/  IMAD R13, R5, UR4, R0.reuse ;  /* 0x00000004050d7c24 */ /* 0x100fe2000f8e0200 */
[C---:B------:R-:W-:Y:S01]  /*0170*/  ISETP.NE.AND P0, PT, R0.reuse, 0x3e7, PT ;  /* 0x000003e70000780c */ /* 0x040fe20003f05270 */
[----:B------:R-:W-:Y:S01]  /*0180*/  VIADD R14, R0, 0x1 ;  /* 0x00000001000e7836 */ /* 0x000fe20000000000 */
[----:B--2---:R-:W2:Y:S04]  /*0190*/  LDG.E.U8 R4, desc[UR6][R8.64] ;  /* 0x0000000608047981 */ /* 0x004ea8000c1e1100 */
[----:B------:R0:W3:Y:S01]  /*01a0*/  LDG.E.U8 R6, desc[UR6][R6.64] ;  /* 0x0000000606067981 */ /* 0x0000e2000c1e1100 */
[-C--:B------:R-:W-:Y:S01]  /*01b0*/  IADD3 R10, P1, PT, R11, R2.reuse, RZ ;  /* 0x000000020b0a7210 */ /* 0x080fe20007f3e0ff */
[----:B------:R-:W-:Y:S01]  /*01c0*/  IMAD R15, R5, UR5, R0 ;  /* 0x00000005050f7c24 */ /* 0x000fe2000f8e0200 */
[----:B------:R-:W-:-:S02]  /*01d0*/  IADD3 R12, P2, PT, R13, R2, RZ ;  /* 0x000000020d0c7210 */ /* 0x000fc40007f5e0ff */
[-C--:B------:R-:W-:Y:S02]  /*01e0*/  LEA.HI.X.SX32 R11, R11, R3.reuse, 0x1, P1 ;  /* 0x000000030b0b7211 */ /* 0x080fe400008f0eff */
[----:B------:R-:W-:Y:S02]  /*01f0*/  LEA.HI.X.SX32 R13, R13, R3, 0x1, P2 ;  /* 0x000000030d0d7211 */ /* 0x000fe400010f0eff */
[----:B------:R-:W-:Y:S01]  /*0200*/  SEL R20, R14, RZ, P0 ;  /* 0x000000ff0e147207 */ /* 0x000fe20000000000 */
[----:B------:R1:W4:Y:S01]  /*0210*/  LDG.E.U8 R18, desc[UR6][R10.64] ;  /* 0x000000060a127981 */ /* 0x000322000c1e1100 */
[----:B------:R-:W-:-:S03]  /*0220*/  IADD3 R14, P0, PT, R15, R2, RZ ;  /* 0x000000020f0e7210 */ /* 0x000fc60007f1e0ff */
[----:B------:R-:W5:Y:S01]  /*0230*/  LDG.E.U8 R12, desc[UR6][R12.64] ;  /* 0x000000060c0c7981 */ /* 0x000f62000c1e1100 */
[----:B0-----:R-:W-:Y:S01]  /*0240*/  IMAD R7, R5, UR4, R20 ;  /* 0x0000000405077c24 */ /* 0x001fe2000f8e0214 */
[----:B------:R-:W-:-:S04]  /*0250*/  LEA.HI.X.SX32 R15, R15, R3, 0x1, P0 ;  /* 0x000000030f0f7211 */ /* 0x000fc800000f0eff */
[-C--:B------:R-:W-:Y:S01]  /*0260*/  IADD3 R16, P0, PT, R7, R2.reuse, RZ ;  /* 0x0000000207107210 */ /* 0x080fe20007f1e0ff */
[----:B------:R-:W5:Y:S01]  /*0270*/  LDG.E.U8 R14, desc[UR6][R14.64] ;  /* 0x000000060e0e7981 */ /* 0x000f62000c1e1100 */
[--C-:B------:R-:W-:Y:S02]  /*0280*/  IMAD R9, R5, UR8, R20.reuse ;  /* 0x0000000805097c24 */ /* 0x100fe4000f8e0214 */
[-C--:B------:R-:W-:Y:S01]  /*0290*/  LEA.HI.X.SX32 R17, R7, R3.reuse, 0x1, P0 ;  /* 0x0000000307117211 */ /* 0x080fe200000f0eff */
[----:B------:R-:W-:Y:S02]  /*02a0*/  IMAD R20, R5, UR5, R20 ;  /* 0x0000000505147c24 */ /* 0x000fe4000f8e0214 */
[C---:B------:R-:W-:Y:S02]  /*02b0*/  IADD3 R8, P0, PT, R9.reuse, R2, RZ ;  /* 0x0000000209087210 */ /* 0x040fe40007f1e0ff */
[----:B------:R-:W5:Y:S02]  /*02c0*/  LDG.E.U8 R16, desc[UR6][R16.64] ;  /* 0x0000000610107981 */ /* 0x000f64000c1e1100 */
[----:B------:R-:W-:-:S02]  /*02d0*/  LEA.HI.X.SX32 R9, R9, R3, 0x1, P0 ;  /* 0x0000000309097211 */ /* 0x000fc400000f0eff */
[----:B-1----:R-:W-:-:S03]  /*02e0*/  IADD3 R10, P0, PT, R20, R2, RZ ;  /* 0x00000002140a7210 */ /* 0x002fc60007f1e0ff */
[----:B------:R-:W5:Y:S01]  /*02f0*/  LDG.E.U8 R8, desc[UR6][R8.64] ;  /* 0x0000000608087981 */ /* 0x000f62000c1e1100 */
[----:B------:R-:W-:-:S05]  /*0300*/  LEA.HI.X.SX32 R11, R20, R3, 0x1, P0 ;  /* 0x00000003140b7211 */ /* 0x000fca00000f0eff */
[----:B------:R-:W5:Y:S01]  /*0310*/  LDG.E.U8 R10, desc[UR6][R10.64] ;  /* 0x000000060a0a7981 */ /* 0x000f62000c1e1100 */
[----:B--2---:R-:W-:Y:S02]  /*0320*/  ISETP.NE.AND P0, PT, R4, RZ, PT ;  /* 0x000000ff0400720c */ /* 0x004fe40003f05270 */
[----:B---3--:R-:W-:Y:S01]  /*0330*/  ISETP.NE.AND P2, PT, R6, RZ, PT ;  /* 0x000000ff0600720c */ /* 0x008fe20003f45270 */
[----:B------:R-:W-:Y:S01]  /*0340*/  IMAD.MOV.U32 R6, RZ, RZ, 0x1 ;  /* 0x00000001ff067424 */ /* 0x000fe200078e00ff */
[----:B------:R-:W-:Y:S02]  /*0350*/  SEL R4, RZ, 0x1, !P0 ;  /* 0x00000001ff047807 */ /* 0x000fe40004000000 */
[----:B----4-:R-:W-:-:S09]  /*0360*/  ISETP.NE.AND P1, PT, R18, RZ, PT ;  /* 0x000000ff1200720c */ /* 0x010fd20003f25270 */
[----:B------:R-:W-:Y:S02]  /*0370*/  @P2 SEL R4, R6, 0x2, !P0 ;  /* 0x0000000206042807 */ /* 0x000fe40004000000 */
[----:B-----5:R-:W-:Y:S02]  /*0380*/  ISETP.NE.AND P0, PT, R12, RZ, PT ;  /* 0x000000ff0c00720c */ /* 0x020fe40003f05270 */
[----:B------:R-:W-:Y:S02]  /*0390*/  SEL R7, RZ, 0x1, !P1 ;  /* 0x00000001ff077807 */ /* 0x000fe40004800000 */
[----:B------:R-:W-:-:S03]  /*03a0*/  ISETP.NE.AND P1, PT, R14, RZ, PT ;  /* 0x000000ff0e00720c */ /* 0x000fc60003f25270 */
[----:B------:R-:W-:-:S04]  /*03b0*/  IMAD.IADD R4, R4, 0x1, R7 ;  /* 0x0000000104047824 */ /* 0x000fc800078e0207 */
[----:B------:R-:W-:Y:S02]  /*03c0*/  VIADD R6, R4, 0x1 ;  /* 0x0000000104067836 */ /* 0x000fe40000000000 */
[----:B------:R-:W-:Y:S01]  /*03d0*/  @!P0 IMAD.MOV R6, RZ, RZ, R4 ;  /* 0x000000ffff068224 */ /* 0x000fe200078e0204 */
[----:B------:R-:W-:-:S03]  /*03e0*/  ISETP.NE.AND P0, PT, R16, RZ, PT ;  /* 0x000000ff1000720c */ /* 0x000fc60003f05270 */
[----:B------:R-:W-:Y:S02]  /*03f0*/  VIADD R4, R6, 0x1 ;  /* 0x0000000106047836 */ /* 0x000fe40000000000 */
[----:B------:R-:W-:Y:S01]  /*0400*/  @!P1 IMAD.MOV R4, RZ, RZ, R6 ;  /* 0x000000ffff049224 */ /* 0x000fe200078e0206 */
[----:B------:R-:W-:-:S03]  /*0410*/  ISETP.NE.AND P1, PT, R8, RZ, PT ;  /* 0x000000ff0800720c */ /* 0x000fc60003f25270 */
[----:B------:R-:W-:Y:S01]  /*0420*/  VIADD R6, R4, 0x1 ;  /* 0x0000000104067836 */ /* 0x000fe20000000000 */
[----:B------:R-:W0:Y:S03]  /*0430*/  LDC.64 R8, c[0x0][0x390] ;  /* 0x0000e400ff087b82 */ /* 0x000e260000000a00 */
[----:B------:R-:W-:Y:S01]  /*0440*/  @!P0 IMAD.MOV R6, RZ, RZ, R4 ;  /* 0x000000ffff068224 */ /* 0x000fe200078e0204 */
[----:B------:R-:W-:-:S03]  /*0450*/  ISETP.NE.AND P0, PT, R10, RZ, PT ;  /* 0x000000ff0a00720c */ /* 0x000fc60003f05270 */
[----:B------:R-:W-:Y:S02]  /*0460*/  VIADD R4, R6, 0x1 ;  /* 0x0000000106047836 */ /* 0x000fe40000000000 */
[----:B------:R-:W-:-:S04]  /*0470*/  @!P1 IMAD.MOV R4, RZ, RZ, R6 ;  /* 0x000000ffff049224 */ /* 0x000fc800078e0206 */
[----:B------:R-:W-:-:S04]  /*0480*/  VIADD R6, R4, 0x1 ;  /* 0x0000000104067836 */ /* 0x000fc80000000000 */
[----:B------:R-:W-:-:S05]  /*0490*/  @!P0 IMAD.MOV R6, RZ, RZ, R4 ;  /* 0x000000ffff068224 */ /* 0x000fca00078e0204 */
[----:B------:R-:W-:-:S13]  /*04a0*/  ISETP.NE.AND P1, PT, R6, 0x3, PT ;  /* 0x000000030600780c */ /* 0x000fda0003f25270 */
[----:B------:R-:W-:-:S05]  /*04b0*/  @P1 IMAD R5, R5, UR8, R0 ;  /* 0x0000000805051c24 */ /* 0x000fca000f8e0200 */
[----:B------:R-:W-:-:S04]  /*04c0*/  @P1 IADD3 R2, P0, PT, R5, R2, RZ ;  /* 0x0000000205021210 */ /* 0x000fc80007f1e0ff */
[----:B------:R-:W-:Y:S02]  /*04d0*/  @P1 LEA.HI.X.SX32 R3, R5, R3, 0x1, P0 ;  /* 0x0000000305031211 */ /* 0x000fe400000f0eff */
[----:B------:R-:W1:Y:S03]  /*04e0*/  LDC R5, c[0x0][0x39c] ;  /* 0x0000e700ff057b82 */ /* 0x000e660000000800 */
[----:B------:R-:W2:Y:S01]  /*04f0*/  @P1 LDG.E.U8 R2, desc[UR6][R2.64] ;  /* 0x0000000602021981 */ /* 0x000ea2000c1e1100 */
[----:B------:R-:W-:Y:S01]  /*0500*/  PLOP3.LUT P0, PT, PT, PT, PT, 0x80, 0x8 ;  /* 0x000000000008781c */ /* 0x000fe20003f0f070 */
[----:B-1----:R-:W-:-:S05]  /*0510*/  IMAD R0, R5, UR8, R0 ;  /* 0x0000000805007c24 */ /* 0x002fca000f8e0200 */
[----:B0-----:R-:W-:-:S04]  /*0520*/  IADD3 R4, P3, PT, R0, R8, RZ ;  /* 0x0000000800047210 */ /* 0x001fc80007f7e0ff */
[----:B------:R-:W-:Y:S02]  /*0530*/  LEA.HI.X.SX32 R5, R0, R9, 0x1, P3 ;  /* 0x0000000900057211 */ /* 0x000fe400018f0eff */
[----:B--2---:R-:W-:-:S04]  /*0540*/  @P1 ISETP.NE.AND P2, PT, R2, RZ, PT ;  /* 0x000000ff0200120c */ /* 0x004fc80003f45270 */
[----:B------:R-:W-:-:S04]  /*0550*/  @P1 ISETP.EQ.AND P0, PT, R6, 0x2, P2 ;  /* 0x000000020600180c */ /* 0x000fc80001702270 */
[----:B------:R-:W-:-:S05]  /*0560*/  SEL R7, RZ, 0x1, !P0 ;  /* 0x00000001ff077807 */ /* 0x000fca0004000000 */
[----:B------:R-:W-:Y:S01]  /*0570*/  STG.E.U8 desc[UR6][R4.64], R7 ;  /* 0x0000000704007986 */ /* 0x000fe2000c101106 */
[----:B------:R-:W-:Y:S05]  /*0580*/  EXIT ;  /* 0x000000000000794d */ /* 0x000fea0003800000 */
.L_x_0:
[----:B------:R-:W-:-:S00]  /*0590*/  BRA `(.L_x_0) ;  /* 0xfffffffc00fc7947 */ /* 0x000fc0000383ffff */
[----:B------:R-:W-:-:S00]  /*05a0*/  NOP ;  /* 0x0000000000007918 */ /* 0x000fc00000000000 */
        /* <DEDUP_REMOVED lines=13> */
.L_x_1:


//--------------------- .nv.shared.reserved.0     --------------------------
	.section	.nv.shared.reserved.0,"aw",@nobits
	.weak		__nv_reservedSMEM_offset_0_alias
	.size		__nv_reservedSMEM_offset_0_alias, 0, 64
	.other		__nv_reservedSMEM_offset_0_alias,@"STO_CUDA_RESERVED_SHARED STV_DEFAULT"
__nv_reservedSMEM_offset_0_alias:
	.zero		0
	.zero		64


//--------------------- .nv.constant0.RunGeneration --------------------------
	.section	.nv.constant0.RunGeneration,"a",@progbits
	.sectionflags	@""
	.align	4
.nv.constant0.RunGeneration:
	.zero		928


//--------------------- SYMBOLS --------------------------

	.type		.nv.reservedSmem.offset0,@object
	.size		.nv.reservedSmem.offset0,0x4
